//
// Generated by NVIDIA NVVM Compiler
//
// Compiler Build ID: CL-36424714
// Cuda compilation tools, release 13.0, V13.0.88
// Based on NVVM 20.0.0
//

.version 9.0
.target sm_100
.address_size 64

	// .globl	zero_activations
// _ZZ16zero_activationsE10sharedData has been demoted

.visible .entry zero_activations(
	.param .u64 .ptr .align 1 zero_activations_param_0,
	.param .u64 .ptr .align 1 zero_activations_param_1,
	.param .u32 zero_activations_param_2
)
{
	.reg .pred 	%p<7>;
	.reg .b32 	%r<23>;
	.reg .b32 	%f<2>;
	.reg .b64 	%rd<7>;
	// demoted variable
	.shared .align 4 .b8 _ZZ16zero_activationsE10sharedData[4096];
	ld.param.u64 	%rd1, [zero_activations_param_0];
	ld.param.u64 	%rd2, [zero_activations_param_1];
	ld.param.u32 	%r10, [zero_activations_param_2];
	mov.u32 	%r1, %tid.x;
	mov.u32 	%r22, %ntid.x;
	mov.u32 	%r11, %ctaid.x;
	mad.lo.s32 	%r3, %r22, %r11, %r1;
	setp.ge.s32 	%p1, %r3, %r10;
	mov.b32 	%r21, 0;
	@%p1 bra 	$L__BB0_2;
	cvta.to.global.u64 	%rd3, %rd1;
	mul.wide.s32 	%rd4, %r3, 4;
	add.s64 	%rd5, %rd3, %rd4;
	ld.global.f32 	%f1, [%rd5];
	setp.eq.f32 	%p2, %f1, 0f00000000;
	selp.u32 	%r21, 1, 0, %p2;
$L__BB0_2:
	shl.b32 	%r12, %r1, 2;
	mov.u32 	%r13, _ZZ16zero_activationsE10sharedData;
	add.s32 	%r6, %r13, %r12;
	st.shared.u32 	[%r6], %r21;
	bar.sync 	0;
	setp.lt.u32 	%p3, %r22, 2;
	@%p3 bra 	$L__BB0_6;
$L__BB0_3:
	shr.u32 	%r8, %r22, 1;
	setp.ge.u32 	%p4, %r1, %r8;
	@%p4 bra 	$L__BB0_5;
	shl.b32 	%r14, %r8, 2;
	add.s32 	%r15, %r6, %r14;
	ld.shared.u32 	%r16, [%r15];
	ld.shared.u32 	%r17, [%r6];
	add.s32 	%r18, %r17, %r16;
	st.shared.u32 	[%r6], %r18;
$L__BB0_5:
	bar.sync 	0;
	setp.gt.u32 	%p5, %r22, 3;
	mov.u32 	%r22, %r8;
	@%p5 bra 	$L__BB0_3;
$L__BB0_6:
	setp.ne.s32 	%p6, %r1, 0;
	@%p6 bra 	$L__BB0_8;
	ld.shared.u32 	%r19, [_ZZ16zero_activationsE10sharedData];
	cvta.to.global.u64 	%rd6, %rd2;
	atom.global.add.u32 	%r20, [%rd6], %r19;
$L__BB0_8:
	ret;

}


// ===== COMPILED SASS (sm_100) =====

	.target	sm_100

	.elftype	@"ET_EXEC"


//--------------------- .note.nv.tkinfo           --------------------------
	.section	.note.nv.tkinfo,"",@"SHT_NOTE"
	.sectionflags	@"SHF_NOTE_NV_TKINFO"
	.tkinfo
        /*0018*/ 	.word	0x00000002
        /*0030*/ 	.string	""
        /*0030*/ 	.string	"ptxas"
        /*0030*/ 	.string	"Cuda compilation tools, release 13.0, V13.0.88"
        /*0030*/ 	.string	"Build cuda_13.0.r13.0/compiler.36424714_0"
        /*0030*/ 	.string	"-arch sm_100 -m 64 "



//--------------------- .note.nv.cuinfo           --------------------------
	.section	.note.nv.cuinfo,"",@"SHT_NOTE"
	.sectionflags	@"SHF_NOTE_NV_CUINFO"
        /*0018*/ 	.short	0x0002
        /*001a*/ 	.short	0x0064
        /*001c*/ 	.short	0x0082
	.zero		2


//--------------------- .nv.info                  --------------------------
	.section	.nv.info,"",@"SHT_CUDA_INFO"
	.align	4


	//----- nvinfo : EIATTR_REGCOUNT
	.align		4
        /*0000*/ 	.byte	0x04, 0x2f
        /*0002*/ 	.short	(.L_1 - .L_0)
	.align		4
.L_0:
        /*0004*/ 	.word	index@(zero_activations)
        /*0008*/ 	.word	0x0000000a


	//----- nvinfo : EIATTR_FRAME_SIZE
	.align		4
.L_1:
        /*000c*/ 	.byte	0x04, 0x11
        /*000e*/ 	.short	(.L_3 - .L_2)
	.align		4
.L_2:
        /*0010*/ 	.word	index@(zero_activations)
        /*0014*/ 	.word	0x00000000


	//----- nvinfo : EIATTR_MIN_STACK_SIZE
	.align		4
.L_3:
        /*0018*/ 	.byte	0x04, 0x12
        /*001a*/ 	.short	(.L_5 - .L_4)
	.align		4
.L_4:
        /*001c*/ 	.word	index@(zero_activations)
        /*0020*/ 	.word	0x00000000
.L_5:


//--------------------- .nv.compat                --------------------------
	.section	.nv.compat,"",@"SHT_CUDA_COMPAT_INFO"
	.align	4
        /*0000*/ 	.byte	0x02, 0x09, 0x00, 0x00, 0x02, 0x02, 0x01, 0x00, 0x02, 0x05, 0x05, 0x00, 0x03, 0x07, 0x01, 0x01
        /*0010*/ 	.byte	0x02, 0x03, 0x00, 0x00, 0x02, 0x06, 0x01, 0x00, 0x04, 0x0b, 0x08, 0x00, 0x09, 0x00, 0x00, 0x00
        /*0020*/ 	.byte	0x00, 0x00, 0x00, 0x00


//--------------------- .nv.info.zero_activations --------------------------
	.section	.nv.info.zero_activations,"",@"SHT_CUDA_INFO"
	.sectionflags	@""
	.align	4


	//----- nvinfo : EIATTR_CUDA_API_VERSION
	.align		4
        /*0000*/ 	.byte	0x04, 0x37
        /*0002*/ 	.short	(.L_7 - .L_6)
.L_6:
        /*0004*/ 	.word	0x00000082


	//----- nvinfo : EIATTR_KPARAM_INFO
	.align		4
.L_7:
        /*0008*/ 	.byte	0x04, 0x17
        /*000a*/ 	.short	(.L_9 - .L_8)
.L_8:
        /*000c*/ 	.word	0x00000000
        /*0010*/ 	.short	0x0002
        /*0012*/ 	.short	0x0010
        /*0014*/ 	.byte	0x00, 0xf0, 0x11, 0x00


	//----- nvinfo : EIATTR_KPARAM_INFO
	.align		4
.L_9:
        /*0018*/ 	.byte	0x04, 0x17
        /*001a*/ 	.short	(.L_11 - .L_10)
.L_10:
        /*001c*/ 	.word	0x00000000
        /*0020*/ 	.short	0x0001
        /*0022*/ 	.short	0x0008
        /*0024*/ 	.byte	0x00, 0xf5, 0x21, 0x00


	//----- nvinfo : EIATTR_KPARAM_INFO
	.align		4
.L_11:
        /*0028*/ 	.byte	0x04, 0x17
        /*002a*/ 	.short	(.L_13 - .L_12)
.L_12:
        /*002c*/ 	.word	0x00000000
        /*0030*/ 	.short	0x0000
        /*0032*/ 	.short	0x0000
        /*0034*/ 	.byte	0x00, 0xf5, 0x21, 0x00


	//----- nvinfo : EIATTR_SPARSE_MMA_MASK
	.align		4
.L_13:
        /*0038*/ 	.byte	0x03, 0x50
        /*003a*/ 	.short	0x0000


	//----- nvinfo : EIATTR_MAXREG_COUNT
	.align		4
        /*003c*/ 	.byte	0x03, 0x1b
        /*003e*/ 	.short	0x00ff


	//----- nvinfo : EIATTR_NUM_BARRIERS
	.align		4
        /*0040*/ 	.byte	0x02, 0x4c
        /*0042*/ 	.byte	0x01
	.zero		1


	//----- nvinfo : EIATTR_MERCURY_ISA_VERSION
	.align		4
        /*0044*/ 	.byte	0x03, 0x5f
        /*0046*/ 	.short	0x0101


	//----- nvinfo : EIATTR_VRC_CTA_INIT_COUNT
	.align		4
        /*0048*/ 	.byte	0x02, 0x4a
	.zero		1
	.zero		1


	//----- nvinfo : EIATTR_EXIT_INSTR_OFFSETS
	.align		4
        /*004c*/ 	.byte	0x04, 0x1c
        /*004e*/ 	.short	(.L_15 - .L_14)


	//   ....[0]....
.L_14:
        /*0050*/ 	.word	0x00000230


	//   ....[1]....
        /*0054*/ 	.word	0x000002a0


	//----- nvinfo : EIATTR_CBANK_PARAM_SIZE
	.align		4
.L_15:
        /*0058*/ 	.byte	0x03, 0x19
        /*005a*/ 	.short	0x0014


	//----- nvinfo : EIATTR_PARAM_CBANK
	.align		4
        /*005c*/ 	.byte	0x04, 0x0a
        /*005e*/ 	.short	(.L_17 - .L_16)
	.align		4
.L_16:
        /*0060*/ 	.word	index@(.nv.constant0.zero_activations)
        /*0064*/ 	.short	0x0380
        /*0066*/ 	.short	0x0014


	//----- nvinfo : EIATTR_SW_WAR
	.align		4
.L_17:
        /*0068*/ 	.byte	0x04, 0x36
        /*006a*/ 	.short	(.L_19 - .L_18)
.L_18:
        /*006c*/ 	.word	0x00000008
.L_19:


//--------------------- .nv.callgraph             --------------------------
	.section	.nv.callgraph,"",@"SHT_CUDA_CALLGRAPH"
	.align	4
	.sectionentsize	8
	.align		4
        /*0000*/ 	.word	0x00000000
	.align		4
        /*0004*/ 	.word	0xffffffff
	.align		4
        /*0008*/ 	.word	0x00000000
	.align		4
        /*000c*/ 	.word	0xfffffffe
	.align		4
        /*0010*/ 	.word	0x00000000
	.align		4
        /*0014*/ 	.word	0xfffffffd
	.align		4
        /*0018*/ 	.word	0x00000000
	.align		4
        /*001c*/ 	.word	0xfffffffc


//--------------------- .text.zero_activations    --------------------------
	.section	.text.zero_activations,"ax",@progbits
	.align	128
        .global         zero_activations
        .type           zero_activations,@function
        .size           zero_activations,(.L_x_3 - zero_activations)
        .other          zero_activations,@"STO_CUDA_ENTRY STV_DEFAULT"
zero_activations:
.text.zero_activations:
[----:B------:R-:W-:Y:S01]  /*0000*/  LDC R1, c[0x0][0x37c] ;  /* 0x0000df00ff017b82 */ /* 0x000fe20000000800 */
[----:B------:R-:W0:Y:S01]  /*0010*/  S2R R6, SR_TID.X ;  /* 0x0000000000067919 */ /* 0x000e220000002100 */
[----:B------:R-:W0:Y:S01]  /*0020*/  LDCU UR8, c[0x0][0x360] ;  /* 0x00006c00ff0877ac */ /* 0x000e220008000800 */
[----:B------:R-:W0:Y:S01]  /*0030*/  S2R R5, SR_CTAID.X ;  /* 0x0000000000057919 */ /* 0x000e220000002500 */
[----:B------:R-:W1:Y:S01]  /*0040*/  LDCU UR4, c[0x0][0x390] ;  /* 0x00007200ff0477ac */ /* 0x000e620008000800 */
[----:B------:R-:W2:Y:S01]  /*0050*/  LDCU.64 UR6, c[0x0][0x358] ;  /* 0x00006b00ff0677ac */ /* 0x000ea20008000a00 */
[----:B0-----:R-:W-:-:S05]  /*0060*/  IMAD R5, R5, UR8, R6 ;  /* 0x0000000805057c24 */ /* 0x001fca000f8e0206 */
[----:B-1----:R-:W-:-:S13]  /*0070*/  ISETP.GE.AND P1, PT, R5, UR4, PT ;  /* 0x0000000405007c0c */ /* 0x002fda000bf26270 */
[----:B------:R-:W0:Y:S02]  /*0080*/  @!P1 LDC.64 R2, c[0x0][0x380] ;  /* 0x0000e000ff029b82 */ /* 0x000e240000000a00 */
[----:B0-----:R-:W-:-:S06]  /*0090*/  @!P1 IMAD.WIDE R2, R5, 0x4, R2 ;  /* 0x0000000405029825 */ /* 0x001fcc00078e0202 */
[----:B--2---:R-:W2:Y:S01]  /*00a0*/  @!P1 LDG.E R2, desc[UR6][R2.64] ;  /* 0x0000000602029981 */ /* 0x004ea2000c1e1900 */
[----:B------:R-:W0:Y:S01]  /*00b0*/  S2UR UR5, SR_CgaCtaId ;  /* 0x00000000000579c3 */ /* 0x000e220000008800 */
[----:B------:R-:W-:Y:S01]  /*00c0*/  IMAD.U32 R0, RZ, RZ, UR8 ;  /* 0x00000008ff007e24 */ /* 0x000fe2000f8e00ff */
[----:B------:R-:W-:Y:S01]  /*00d0*/  UMOV UR4, 0x400 ;  /* 0x0000040000047882 */ /* 0x000fe20000000000 */
[----:B------:R-:W-:Y:S01]  /*00e0*/  IMAD.MOV.U32 R4, RZ, RZ, RZ ;  /* 0x000000ffff047224 */ /* 0x000fe200078e00ff */
[----:B------:R-:W-:Y:S02]  /*00f0*/  ISETP.NE.AND P0, PT, R6, RZ, PT ;  /* 0x000000ff0600720c */ /* 0x000fe40003f05270 */
[----:B------:R-:W-:Y:S01]  /*0100*/  ISETP.GE.U32.AND P3, PT, R0, 0x2, PT ;  /* 0x000000020000780c */ /* 0x000fe20003f66070 */
[----:B0-----:R-:W-:-:S06]  /*0110*/  ULEA UR4, UR5, UR4, 0x18 ;  /* 0x0000000405047291 */ /* 0x001fcc000f8ec0ff */
[----:B------:R-:W-:Y:S02]  /*0120*/  LEA R5, R6, UR4, 0x2 ;  /* 0x0000000406057c11 */ /* 0x000fe4000f8e10ff */
[----:B--2---:R-:W-:-:S04]  /*0130*/  @!P1 FSETP.NEU.AND P2, PT, R2, RZ, PT ;  /* 0x000000ff0200920b */ /* 0x004fc80003f4d000 */
[----:B------:R-:W-:-:S05]  /*0140*/  @!P1 SEL R4, RZ, 0x1, P2 ;  /* 0x00000001ff049807 */ /* 0x000fca0001000000 */
[----:B------:R0:W-:Y:S01]  /*0150*/  STS [R5], R4 ;  /* 0x0000000405007388 */ /* 0x0001e20000000800 */
[----:B------:R-:W-:Y:S06]  /*0160*/  BAR.SYNC.DEFER_BLOCKING 0x0 ;  /* 0x0000000000007b1d */ /* 0x000fec0000010000 */
[----:B------:R-:W-:Y:S05]  /*0170*/  @!P3 BRA `(.L_x_0) ;  /* 0x00000000002cb947 */ /* 0x000fea0003800000 */
.L_x_1:
[----:B------:R-:W-:-:S04]  /*0180*/  SHF.R.U32.HI R7, RZ, 0x1, R0 ;  /* 0x00000001ff077819 */ /* 0x000fc80000011600 */
[----:B------:R-:W-:-:S13]  /*0190*/  ISETP.GE.U32.AND P1, PT, R6, R7, PT ;  /* 0x000000070600720c */ /* 0x000fda0003f26070 */
[----:B------:R-:W-:Y:S01]  /*01a0*/  @!P1 IMAD R2, R7, 0x4, R5 ;  /* 0x0000000407029824 */ /* 0x000fe200078e0205 */
[----:B------:R-:W-:Y:S05]  /*01b0*/  @!P1 LDS R3, [R5] ;  /* 0x0000000005039984 */ /* 0x000fea0000000800 */
[----:B------:R-:W0:Y:S02]  /*01c0*/  @!P1 LDS R2, [R2] ;  /* 0x0000000002029984 */ /* 0x000e240000000800 */
[----:B0-----:R-:W-:-:S05]  /*01d0*/  @!P1 IMAD.IADD R4, R2, 0x1, R3 ;  /* 0x0000000102049824 */ /* 0x001fca00078e0203 */
[----:B------:R1:W-:Y:S01]  /*01e0*/  @!P1 STS [R5], R4 ;  /* 0x0000000405009388 */ /* 0x0003e20000000800 */
[----:B------:R-:W-:Y:S01]  /*01f0*/  BAR.SYNC.DEFER_BLOCKING 0x0 ;  /* 0x0000000000007b1d */ /* 0x000fe20000010000 */
[----:B------:R-:W-:Y:S01]  /*0200*/  ISETP.GT.U32.AND P1, PT, R0, 0x3, PT ;  /* 0x000000030000780c */ /* 0x000fe20003f24070 */
[----:B------:R-:W-:-:S12]  /*0210*/  IMAD.MOV.U32 R0, RZ, RZ, R7 ;  /* 0x000000ffff007224 */ /* 0x000fd800078e0007 */
[----:B-1----:R-:W-:Y:S05]  /*0220*/  @P1 BRA `(.L_x_1) ;  /* 0xfffffffc00d41947 */ /* 0x002fea000383ffff */
.L_x_0:
[----:B------:R-:W-:Y:S05]  /*0230*/  @P0 EXIT ;  /* 0x000000000000094d */ /* 0x000fea0003800000 */
[----:B------:R-:W1:Y:S01]  /*0240*/  S2UR UR5, SR_CgaCtaId ;  /* 0x00000000000579c3 */ /* 0x000e620000008800 */
[----:B------:R-:W-:-:S07]  /*0250*/  UMOV UR4, 0x400 ;  /* 0x0000040000047882 */ /* 0x000fce0000000000 */
[----:B------:R-:W2:Y:S01]  /*0260*/  LDC.64 R2, c[0x0][0x388] ;  /* 0x0000e200ff027b82 */ /* 0x000ea20000000a00 */
[----:B-1----:R-:W-:-:S09]  /*0270*/  ULEA UR4, UR5, UR4, 0x18 ;  /* 0x0000000405047291 */ /* 0x002fd2000f8ec0ff */
[----:B0-----:R-:W2:Y:S04]  /*0280*/  LDS R5, [UR4] ;  /* 0x00000004ff057984 */ /* 0x001ea80008000800 */
[----:B--2---:R-:W-:Y:S01]  /*0290*/  REDG.E.ADD.STRONG.GPU desc[UR6][R2.64], R5 ;  /* 0x000000050200798e */ /* 0x004fe2000c12e106 */
[----:B------:R-:W-:Y:S05]  /*02a0*/  EXIT ;  /* 0x000000000000794d */ /* 0x000fea0003800000 */
.L_x_2:
[----:B------:R-:W-:-:S00]  /*02b0*/  BRA `(.L_x_2) ;  /* 0xfffffffc00fc7947 */ /* 0x000fc0000383ffff */
[----:B------:R-:W-:-:S00]  /*02c0*/  NOP ;  /* 0x0000000000007918 */ /* 0x000fc00000000000 */
        /* <DEDUP_REMOVED lines=11> */
.L_x_3:


//--------------------- .nv.shared.zero_activations --------------------------
	.section	.nv.shared.zero_activations,"aw",@nobits
	.sectionflags	@""
	.align	4
.nv.shared.zero_activations:
	.zero		5120


//--------------------- .nv.shared.reserved.0     --------------------------
	.section	.nv.shared.reserved.0,"aw",@nobits
	.weak		__nv_reservedSMEM_offset_0_alias
	.size		__nv_reservedSMEM_offset_0_alias, 0, 64
	.other		__nv_reservedSMEM_offset_0_alias,@"STO_CUDA_RESERVED_SHARED STV_DEFAULT"
__nv_reservedSMEM_offset_0_alias:
	.zero		0
	.zero		64


//--------------------- .nv.constant0.zero_activations --------------------------
	.section	.nv.constant0.zero_activations,"a",@progbits
	.sectionflags	@""
	.align	4
.nv.constant0.zero_activations:
	.zero		916


//--------------------- SYMBOLS --------------------------

	.type		.nv.reservedSmem.offset0,@object
	.size		.nv.reservedSmem.offset0,0x4
	.type		.nv.reservedSmem.cap,@object
	.size		.nv.reservedSmem.cap,0x4
